	.headerflags	@"EF_CUDA_TEXMODE_UNIFIED EF_CUDA_64BIT_ADDRESS EF_CUDA_ACCELERATORS EF_CUDA_SM90 EF_CUDA_VIRTUAL_SM(EF_CUDA_SM90)"
	.elftype	@"ET_EXEC"


//--------------------- .nv.info                  --------------------------
	.section	.nv.info,"",@"SHT_CUDA_INFO"
	.align	4


	//----- nvinfo : EIATTR_REGCOUNT
	.align		4
        /*0000*/ 	.byte	0x04, 0x2f
        /*0002*/ 	.short	(.L_3 - .L_2)
	.align		4
.L_2:
        /*0004*/ 	.word	index@(triton_poi_fused__native_batch_norm_legit_no_training_leaky_relu_0)
        /*0008*/ 	.word	0x00000020


	//----- nvinfo : EIATTR_MIN_STACK_SIZE
	.align		4
.L_3:
        /*000c*/ 	.byte	0x04, 0x12
        /*000e*/ 	.short	(.L_5 - .L_4)
	.align		4
.L_4:
        /*0010*/ 	.word	index@(triton_poi_fused__native_batch_norm_legit_no_training_leaky_relu_0)
        /*0014*/ 	.word	0x00000000


	//----- nvinfo : EIATTR_FRAME_SIZE
	.align		4
.L_5:
        /*0018*/ 	.byte	0x04, 0x11
        /*001a*/ 	.short	(.L_7 - .L_6)
	.align		4
.L_6:
        /*001c*/ 	.word	index@(triton_poi_fused__native_batch_norm_legit_no_training_leaky_relu_0)
        /*0020*/ 	.word	0x00000000


	//----- nvinfo : EIATTR_MIN_STACK_SIZE
	.align		4
.L_7:
        /*0024*/ 	.byte	0x04, 0x12
        /*0026*/ 	.short	(.L_9 - .L_8)
	.align		4
.L_8:
        /*0028*/ 	.word	index@(triton_poi_fused__native_batch_norm_legit_no_training_leaky_relu_0)
        /*002c*/ 	.word	0x00000000
.L_9:


//--------------------- .nv.info.triton_poi_fused__native_batch_norm_legit_no_training_leaky_relu_0 --------------------------
	.section	.nv.info.triton_poi_fused__native_batch_norm_legit_no_training_leaky_relu_0,"",@"SHT_CUDA_INFO"
	.sectionflags	@""
	.align	4


	//----- nvinfo : EIATTR_CUDA_API_VERSION
	.align		4
        /*0000*/ 	.byte	0x04, 0x37
        /*0002*/ 	.short	(.L_11 - .L_10)
.L_10:
        /*0004*/ 	.word	0x0000007c


	//----- nvinfo : EIATTR_KPARAM_INFO
	.align		4
.L_11:
        /*0008*/ 	.byte	0x04, 0x17
        /*000a*/ 	.short	(.L_13 - .L_12)
.L_12:
        /*000c*/ 	.word	0x00000000
        /*0010*/ 	.short	0x0006
        /*0012*/ 	.short	0x0030
        /*0014*/ 	.byte	0x00, 0xf0, 0x11, 0x00


	//----- nvinfo : EIATTR_KPARAM_INFO
	.align		4
.L_13:
        /*0018*/ 	.byte	0x04, 0x17
        /*001a*/ 	.short	(.L_15 - .L_14)
.L_14:
        /*001c*/ 	.word	0x00000000
        /*0020*/ 	.short	0x0005
        /*0022*/ 	.short	0x0028
        /*0024*/ 	.byte	0x00, 0xf4, 0x21, 0x00


	//----- nvinfo : EIATTR_KPARAM_INFO
	.align		4
.L_15:
        /*0028*/ 	.byte	0x04, 0x17
        /*002a*/ 	.short	(.L_17 - .L_16)
.L_16:
        /*002c*/ 	.word	0x00000000
        /*0030*/ 	.short	0x0004
        /*0032*/ 	.short	0x0020
        /*0034*/ 	.byte	0x00, 0xf4, 0x21, 0x00


	//----- nvinfo : EIATTR_KPARAM_INFO
	.align		4
.L_17:
        /*0038*/ 	.byte	0x04, 0x17
        /*003a*/ 	.short	(.L_19 - .L_18)
.L_18:
        /*003c*/ 	.word	0x00000000
        /*0040*/ 	.short	0x0003
        /*0042*/ 	.short	0x0018
        /*0044*/ 	.byte	0x00, 0xf4, 0x21, 0x00


	//----- nvinfo : EIATTR_KPARAM_INFO
	.align		4
.L_19:
        /*0048*/ 	.byte	0x04, 0x17
        /*004a*/ 	.short	(.L_21 - .L_20)
.L_20:
        /*004c*/ 	.word	0x00000000
        /*0050*/ 	.short	0x0002
        /*0052*/ 	.short	0x0010
        /*0054*/ 	.byte	0x00, 0xf4, 0x21, 0x00


	//----- nvinfo : EIATTR_KPARAM_INFO
	.align		4
.L_21:
        /*0058*/ 	.byte	0x04, 0x17
        /*005a*/ 	.short	(.L_23 - .L_22)
.L_22:
        /*005c*/ 	.word	0x00000000
        /*0060*/ 	.short	0x0001
        /*0062*/ 	.short	0x0008
        /*0064*/ 	.byte	0x00, 0xf4, 0x21, 0x00


	//----- nvinfo : EIATTR_KPARAM_INFO
	.align		4
.L_23:
        /*0068*/ 	.byte	0x04, 0x17
        /*006a*/ 	.short	(.L_25 - .L_24)
.L_24:
        /*006c*/ 	.word	0x00000000
        /*0070*/ 	.short	0x0000
        /*0072*/ 	.short	0x0000
        /*0074*/ 	.byte	0x00, 0xf4, 0x21, 0x00


	//----- nvinfo : EIATTR_SPARSE_MMA_MASK
	.align		4
.L_25:
        /*0078*/ 	.byte	0x03, 0x50
        /*007a*/ 	.short	0x0000


	//----- nvinfo : EIATTR_MAXREG_COUNT
	.align		4
        /*007c*/ 	.byte	0x03, 0x1b
        /*007e*/ 	.short	0x00ff


	//----- nvinfo : EIATTR_EXIT_INSTR_OFFSETS
	.align		4
        /*0080*/ 	.byte	0x04, 0x1c
        /*0082*/ 	.short	(.L_27 - .L_26)


	//   ....[0]....
.L_26:
        /*0084*/ 	.word	0x000006c0


	//----- nvinfo : EIATTR_REQNTID
	.align		4
.L_27:
        /*0088*/ 	.byte	0x04, 0x10
        /*008a*/ 	.short	(.L_29 - .L_28)
.L_28:
        /*008c*/ 	.word	0x00000080
        /*0090*/ 	.word	0x00000001
        /*0094*/ 	.word	0x00000001


	//----- nvinfo : EIATTR_CBANK_PARAM_SIZE
	.align		4
.L_29:
        /*0098*/ 	.byte	0x03, 0x19
        /*009a*/ 	.short	0x0034


	//----- nvinfo : EIATTR_PARAM_CBANK
	.align		4
        /*009c*/ 	.byte	0x04, 0x0a
        /*009e*/ 	.short	(.L_31 - .L_30)
	.align		4
.L_30:
        /*00a0*/ 	.word	index@(.nv.constant0.triton_poi_fused__native_batch_norm_legit_no_training_leaky_relu_0)
        /*00a4*/ 	.short	0x0210
        /*00a6*/ 	.short	0x0034


	//----- nvinfo : EIATTR_SW_WAR
	.align		4
.L_31:
        /*00a8*/ 	.byte	0x04, 0x36
        /*00aa*/ 	.short	(.L_33 - .L_32)
.L_32:
        /*00ac*/ 	.word	0x00000008
.L_33:


//--------------------- .nv.callgraph             --------------------------
	.section	.nv.callgraph,"",@"SHT_CUDA_CALLGRAPH"
	.align	4
	.sectionentsize	8
	.align		4
        /*0000*/ 	.word	0x00000000
	.align		4
        /*0004*/ 	.word	0xffffffff
	.align		4
        /*0008*/ 	.word	0x00000000
	.align		4
        /*000c*/ 	.word	0xfffffffe
	.align		4
        /*0010*/ 	.word	0x00000000
	.align		4
        /*0014*/ 	.word	0xfffffffd
	.align		4
        /*0018*/ 	.word	0x00000000
	.align		4
        /*001c*/ 	.word	0xfffffffc


//--------------------- .nv.constant4             --------------------------
	.section	.nv.constant4,"a",@progbits
	.align	8
	.align		8
.nv.constant4:
        /*0000*/ 	.dword	_$_str
	.align		8
        /*0008*/ 	.dword	_$_str_$_2


//--------------------- .text.triton_poi_fused__native_batch_norm_legit_no_training_leaky_relu_0 --------------------------
	.section	.text.triton_poi_fused__native_batch_norm_legit_no_training_leaky_relu_0,"ax",@progbits
	.align	128
        .global         triton_poi_fused__native_batch_norm_legit_no_training_leaky_relu_0
        .type           triton_poi_fused__native_batch_norm_legit_no_training_leaky_relu_0,@function
        .size           triton_poi_fused__native_batch_norm_legit_no_training_leaky_relu_0,(.L_x_1 - triton_poi_fused__native_batch_norm_legit_no_training_leaky_relu_0)
        .other          triton_poi_fused__native_batch_norm_legit_no_training_leaky_relu_0,@"STO_CUDA_ENTRY STV_DEFAULT"
triton_poi_fused__native_batch_norm_legit_no_training_leaky_relu_0:
.text.triton_poi_fused__native_batch_norm_legit_no_training_leaky_relu_0:
[----:B------:R-:W-:Y:S01]  /*0000*/  LDC R1, c[0x0][0x28] ;  /* 0x00000a00ff017b82 */ /* 0x000fe20000000800 */
[----:B------:R-:W1:Y:S01]  /*0010*/  S2R R0, SR_TID.X ;  /* 0x0000000000007919 */ /* 0x000e620000002100 */
[----:B------:R-:W-:-:S06]  /*0020*/  ULDC.64 UR4, c[0x0][0x208] ;  /* 0x0000820000047ab9 */ /* 0x000fcc0000000a00 */
[----:B------:R-:W2:Y:S01]  /*0030*/  LDC.64 R28, c[0x0][0x220] ;  /* 0x00008800ff1c7b82 */ /* 0x000ea20000000a00 */
[----:B------:R-:W3:Y:S07]  /*0040*/  S2R R3, SR_CTAID.X ;  /* 0x0000000000037919 */ /* 0x000eee0000002500 */
[----:B------:R-:W4:Y:S08]  /*0050*/  LDC.64 R24, c[0x0][0x218] ;  /* 0x00008600ff187b82 */ /* 0x000f300000000a00 */
[----:B------:R-:W5:Y:S01]  /*0060*/  LDC.64 R12, c[0x0][0x238] ;  /* 0x00008e00ff0c7b82 */ /* 0x000f620000000a00 */
[----:B-1----:R-:W-:-:S02]  /*0070*/  SHF.L.U32 R0, R0, 0x2, RZ ;  /* 0x0000000200007819 */ /* 0x002fc400000006ff */
[----:B---3--:R-:W-:Y:S02]  /*0080*/  SHF.R.S32.HI R5, RZ, 0x15, R3 ;  /* 0x00000015ff057819 */ /* 0x008fe40000011403 */
[----:B------:R-:W-:Y:S02]  /*0090*/  LOP3.LUT R0, R0, 0x1fc, RZ, 0xc0, !PT ;  /* 0x000001fc00007812 */ /* 0x000fe400078ec0ff */
[----:B------:R-:W-:Y:S02]  /*00a0*/  SGXT R5, R5, 0x1 ;  /* 0x000000010505781a */ /* 0x000fe40000000200 */
[----:B------:R-:W-:Y:S02]  /*00b0*/  LEA R0, R3, R0, 0xa ;  /* 0x0000000003007211 */ /* 0x000fe400078e50ff */
[----:B------:R-:W1:Y:S02]  /*00c0*/  LDC.64 R2, c[0x0][0x228] ;  /* 0x00008a00ff027b82 */ /* 0x000e640000000a00 */
[----:B------:R-:W-:-:S04]  /*00d0*/  LEA.HI R5, R5, R0, RZ, 0xc ;  /* 0x0000000005057211 */ /* 0x000fc800078f60ff */
[----:B------:R-:W-:Y:S02]  /*00e0*/  SHF.R.S32.HI R15, RZ, 0xc, R5 ;  /* 0x0000000cff0f7819 */ /* 0x000fe40000011405 */
[----:B------:R-:W-:Y:S02]  /*00f0*/  IADD3 R5, R5, 0x200, RZ ;  /* 0x0000020005057810 */ /* 0x000fe40007ffe0ff */
[----:B------:R-:W-:Y:S02]  /*0100*/  LEA.HI R4, R15, R15, RZ, 0x6 ;  /* 0x0000000f0f047211 */ /* 0x000fe400078f30ff */
[----:B------:R-:W-:Y:S02]  /*0110*/  SHF.R.S32.HI R5, RZ, 0xc, R5 ;  /* 0x0000000cff057819 */ /* 0x000fe40000011405 */
[----:B------:R-:W-:Y:S02]  /*0120*/  LOP3.LUT R4, R4, 0xffffffc0, RZ, 0xc0, !PT ;  /* 0xffffffc004047812 */ /* 0x000fe400078ec0ff */
[----:B------:R-:W-:-:S02]  /*0130*/  LEA.HI R6, R5, R5, RZ, 0x6 ;  /* 0x0000000505067211 */ /* 0x000fc400078f30ff */
[----:B------:R-:W-:Y:S02]  /*0140*/  IADD3 R15, R15, -R4, RZ ;  /* 0x800000040f0f7210 */ /* 0x000fe40007ffe0ff */
[----:B------:R-:W-:-:S04]  /*0150*/  LOP3.LUT R6, R6, 0xffffffc0, RZ, 0xc0, !PT ;  /* 0xffffffc006067812 */ /* 0x000fc800078ec0ff */
[----:B------:R-:W-:Y:S01]  /*0160*/  IADD3 R23, R5, -R6, RZ ;  /* 0x8000000605177210 */ /* 0x000fe20007ffe0ff */
[----:B-1----:R-:W-:-:S04]  /*0170*/  IMAD.WIDE R8, R15, 0x4, R2 ;  /* 0x000000040f087825 */ /* 0x002fc800078e0202 */
[----:B------:R-:W-:Y:S01]  /*0180*/  IMAD.WIDE R10, R23, 0x4, R2 ;  /* 0x00000004170a7825 */ /* 0x000fe200078e0202 */
[----:B------:R-:W3:Y:S01]  /*0190*/  LDG.E.EL R19, desc[UR4][R8.64] ;  /* 0x0000000408137981 */ /* 0x000ee2000c2e1900 */
[----:B------:R-:W1:Y:S03]  /*01a0*/  LDC.64 R2, c[0x0][0x230] ;  /* 0x00008c00ff027b82 */ /* 0x000e660000000a00 */
[----:B------:R-:W3:Y:S01]  /*01b0*/  LDG.E.EL R18, desc[UR4][R10.64] ;  /* 0x000000040a127981 */ /* 0x000ee2000c2e1900 */
[----:B--2---:R-:W-:-:S04]  /*01c0*/  IMAD.WIDE R26, R15, 0x4, R28 ;  /* 0x000000040f1a7825 */ /* 0x004fc800078e021c */
[----:B----4-:R-:W-:Y:S01]  /*01d0*/  IMAD.WIDE R24, R0, 0x4, R24 ;  /* 0x0000000400187825 */ /* 0x010fe200078e0218 */
[----:B------:R-:W2:Y:S04]  /*01e0*/  LDG.E.EL R20, desc[UR4][R26.64] ;  /* 0x000000041a147981 */ /* 0x000ea8000c2e1900 */
[----:B------:R-:W2:Y:S01]  /*01f0*/  LDG.E.128 R4, desc[UR4][R24.64] ;  /* 0x0000000418047981 */ /* 0x000ea2000c1e1d00 */
[----:B------:R-:W-:-:S03]  /*0200*/  IMAD.WIDE R28, R23, 0x4, R28 ;  /* 0x00000004171c7825 */ /* 0x000fc600078e021c */
[----:B------:R-:W4:Y:S04]  /*0210*/  LDG.E.128 R8, desc[UR4][R24.64+0x800] ;  /* 0x0008000418087981 */ /* 0x000f28000c1e1d00 */
[----:B------:R-:W4:Y:S01]  /*0220*/  LDG.E.EL R21, desc[UR4][R28.64] ;  /* 0x000000041c157981 */ /* 0x000f22000c2e1900 */
[----:B01----:R-:W-:-:S04]  /*0230*/  IMAD.WIDE R16, R15, 0x4, R2 ;  /* 0x000000040f107825 */ /* 0x003fc800078e0202 */
[----:B-----5:R-:W-:Y:S02]  /*0240*/  IMAD.WIDE R14, R15, 0x4, R12 ;  /* 0x000000040f0e7825 */ /* 0x020fe400078e020c */
[----:B------:R-:W5:Y:S04]  /*0250*/  LDG.E.EL R16, desc[UR4][R16.64] ;  /* 0x0000000410107981 */ /* 0x000f68000c2e1900 */
[----:B------:R0:W5:Y:S01]  /*0260*/  LDG.E.EL R15, desc[UR4][R14.64] ;  /* 0x000000040e0f7981 */ /* 0x000162000c2e1900 */
[----:B------:R-:W-:-:S04]  /*0270*/  IMAD.WIDE R2, R23, 0x4, R2 ;  /* 0x0000000417027825 */ /* 0x000fc800078e0202 */
[----:B------:R-:W-:Y:S02]  /*0280*/  IMAD.WIDE R12, R23, 0x4, R12 ;  /* 0x00000004170c7825 */ /* 0x000fe400078e020c */
[----:B------:R1:W4:Y:S04]  /*0290*/  LDG.E.EL R2, desc[UR4][R2.64] ;  /* 0x0000000402027981 */ /* 0x000328000c2e1900 */
[----:B------:R1:W4:Y:S01]  /*02a0*/  LDG.E.EL R13, desc[UR4][R12.64] ;  /* 0x000000040c0d7981 */ /* 0x000322000c2e1900 */
[----:B0-----:R-:W-:Y:S01]  /*02b0*/  HFMA2.MMA R14, -RZ, RZ, 1.625, 0 ;  /* 0x3e800000ff0e7435 */ /* 0x001fe200000001ff */
[----:B---3--:R-:W-:Y:S01]  /*02c0*/  FADD R19, R19, 9.9999997473787516356e-06 ;  /* 0x3727c5ac13137421 */ /* 0x008fe20000000000 */
[----:B------:R-:W-:-:S03]  /*02d0*/  FADD R18, R18, 9.9999997473787516356e-06 ;  /* 0x3727c5ac12127421 */ /* 0x000fc60000000000 */
[----:B------:R-:W0:Y:S08]  /*02e0*/  MUFU.SQRT R22, R19 ;  /* 0x0000001300167308 */ /* 0x000e300000002000 */
[----:B------:R-:W3:Y:S01]  /*02f0*/  MUFU.SQRT R23, R18 ;  /* 0x0000001200177308 */ /* 0x000ee20000002000 */
[C---:B0-----:R-:W-:Y:S02]  /*0300*/  FSETP.GT.AND P0, PT, R22.reuse, 8.50705917302346158658e+37, PT ;  /* 0x7e8000001600780b */ /* 0x041fe40003f04000 */
[----:B------:R-:W-:-:S02]  /*0310*/  FSETP.GEU.AND P2, PT, R22, 1.175494350822287508e-38, PT ;  /* 0x008000001600780b */ /* 0x000fc40003f4e000 */
[C---:B---3--:R-:W-:Y:S02]  /*0320*/  FSETP.GT.AND P1, PT, R23.reuse, 8.50705917302346158658e+37, PT ;  /* 0x7e8000001700780b */ /* 0x048fe40003f24000 */
[----:B------:R-:W-:-:S07]  /*0330*/  FSETP.GEU.AND P3, PT, R23, 1.175494350822287508e-38, PT ;  /* 0x008000001700780b */ /* 0x000fce0003f6e000 */
[----:B------:R-:W-:-:S04]  /*0340*/  @P0 FMUL R22, R22, 0.25 ;  /* 0x3e80000016160820 */ /* 0x000fc80000400000 */
[----:B------:R-:W-:Y:S01]  /*0350*/  @!P2 FMUL R22, R22, 16777216 ;  /* 0x4b8000001616a820 */ /* 0x000fe20000400000 */
[----:B------:R-:W-:-:S04]  /*0360*/  @P1 FMUL R23, R23, 0.25 ;  /* 0x3e80000017171820 */ /* 0x000fc80000400000 */
[----:B------:R-:W-:Y:S01]  /*0370*/  @!P3 FMUL R23, R23, 16777216 ;  /* 0x4b8000001717b820 */ /* 0x000fe20000400000 */
[----:B------:R-:W0:Y:S01]  /*0380*/  MUFU.RCP R22, R22 ;  /* 0x0000001600167308 */ /* 0x000e220000001000 */
[----:B-1----:R-:W-:-:S07]  /*0390*/  FSEL R3, R14, 1, P0 ;  /* 0x3f8000000e037808 */ /* 0x002fce0000000000 */
[----:B------:R-:W1:Y:S01]  /*03a0*/  MUFU.RCP R23, R23 ;  /* 0x0000001700177308 */ /* 0x000e620000001000 */
[----:B------:R-:W-:Y:S01]  /*03b0*/  FSEL R14, R14, 1, P1 ;  /* 0x3f8000000e0e7808 */ /* 0x000fe20000800000 */
[----:B------:R-:W-:Y:S01]  /*03c0*/  @!P2 FMUL R3, R3, 16777216 ;  /* 0x4b8000000303a820 */ /* 0x000fe20000400000 */
[----:B--2---:R-:W-:-:S03]  /*03d0*/  FADD R19, R7, -R20 ;  /* 0x8000001407137221 */ /* 0x004fc60000000000 */
[----:B------:R-:W-:Y:S01]  /*03e0*/  @!P3 FMUL R14, R14, 16777216 ;  /* 0x4b8000000e0eb820 */ /* 0x000fe20000400000 */
[----:B0-----:R-:W-:Y:S01]  /*03f0*/  FMUL R12, R22, R3 ;  /* 0x00000003160c7220 */ /* 0x001fe20000400000 */
[--C-:B------:R-:W-:Y:S01]  /*0400*/  FADD R7, R5, -R20.reuse ;  /* 0x8000001405077221 */ /* 0x100fe20000000000 */
[--C-:B------:R-:W-:Y:S01]  /*0410*/  FADD R17, R6, -R20.reuse ;  /* 0x8000001406117221 */ /* 0x100fe20000000000 */
[----:B------:R-:W-:Y:S01]  /*0420*/  FADD R5, R4, -R20 ;  /* 0x8000001404057221 */ /* 0x000fe20000000000 */
[----:B-1----:R-:W-:Y:S01]  /*0430*/  FMUL R3, R23, R14 ;  /* 0x0000000e17037220 */ /* 0x002fe20000400000 */
[C---:B------:R-:W-:Y:S01]  /*0440*/  FMUL R14, R12.reuse, R19 ;  /* 0x000000130c0e7220 */ /* 0x040fe20000400000 */
[C---:B------:R-:W-:Y:S01]  /*0450*/  FMUL R20, R12.reuse, R7 ;  /* 0x000000070c147220 */ /* 0x040fe20000400000 */
[C---:B------:R-:W-:Y:S01]  /*0460*/  FMUL R6, R12.reuse, R17 ;  /* 0x000000110c067220 */ /* 0x040fe20000400000 */
[----:B------:R-:W-:Y:S01]  /*0470*/  FMUL R5, R12, R5 ;  /* 0x000000050c057220 */ /* 0x000fe20000400000 */
[----:B-----5:R-:W-:Y:S01]  /*0480*/  FFMA R7, R16, R14, R15 ;  /* 0x0000000e10077223 */ /* 0x020fe2000000000f */
[--C-:B----4-:R-:W-:Y:S01]  /*0490*/  FADD R8, R8, -R21.reuse ;  /* 0x8000001508087221 */ /* 0x110fe20000000000 */
[--C-:B------:R-:W-:Y:S01]  /*04a0*/  FADD R12, R11, -R21.reuse ;  /* 0x800000150b0c7221 */ /* 0x100fe20000000000 */
[--C-:B------:R-:W-:Y:S01]  /*04b0*/  FADD R4, R9, -R21.reuse ;  /* 0x8000001509047221 */ /* 0x100fe20000000000 */
[----:B------:R-:W-:Y:S01]  /*04c0*/  FADD R10, R10, -R21 ;  /* 0x800000150a0a7221 */ /* 0x000fe20000000000 */
[----:B------:R-:W-:Y:S01]  /*04d0*/  FSETP.GT.AND P6, PT, R7, RZ, PT ;  /* 0x000000ff0700720b */ /* 0x000fe20003fc4000 */
[----:B------:R-:W0:Y:S01]  /*04e0*/  LDC.64 R18, c[0x0][0x210] ;  /* 0x00008400ff127b82 */ /* 0x000e220000000a00 */
[C---:B------:R-:W-:Y:S01]  /*04f0*/  FMUL R12, R3.reuse, R12 ;  /* 0x0000000c030c7220 */ /* 0x040fe20000400000 */
[C---:B------:R-:W-:Y:S01]  /*0500*/  FMUL R10, R3.reuse, R10 ;  /* 0x0000000a030a7220 */ /* 0x040fe20000400000 */
[C---:B------:R-:W-:Y:S01]  /*0510*/  FMUL R14, R3.reuse, R4 ;  /* 0x00000004030e7220 */ /* 0x040fe20000400000 */
[----:B------:R-:W-:Y:S01]  /*0520*/  FMUL R8, R3, R8 ;  /* 0x0000000803087220 */ /* 0x000fe20000400000 */
[C-C-:B------:R-:W-:Y:S01]  /*0530*/  FFMA R4, R16.reuse, R5, R15.reuse ;  /* 0x0000000510047223 */ /* 0x140fe2000000000f */
[C-C-:B------:R-:W-:Y:S01]  /*0540*/  FFMA R5, R16.reuse, R20, R15.reuse ;  /* 0x0000001410057223 */ /* 0x140fe2000000000f */
[----:B------:R-:W-:Y:S01]  /*0550*/  FFMA R6, R16, R6, R15 ;  /* 0x0000000610067223 */ /* 0x000fe2000000000f */
[C-C-:B------:R-:W-:Y:S01]  /*0560*/  FFMA R8, R2.reuse, R8, R13.reuse ;  /* 0x0000000802087223 */ /* 0x140fe2000000000d */
[C-C-:B------:R-:W-:Y:S01]  /*0570*/  FFMA R9, R2.reuse, R14, R13.reuse ;  /* 0x0000000e02097223 */ /* 0x140fe2000000000d */
[C-C-:B------:R-:W-:Y:S01]  /*0580*/  FFMA R11, R2.reuse, R12, R13.reuse ;  /* 0x0000000c020b7223 */ /* 0x140fe2000000000d */
[----:B------:R-:W-:Y:S01]  /*0590*/  FFMA R10, R2, R10, R13 ;  /* 0x0000000a020a7223 */ /* 0x000fe2000000000d */
[----:B------:R-:W-:Y:S01]  /*05a0*/  @!P6 FMUL R7, R7, 0.10000000149011611938 ;  /* 0x3dcccccd0707e820 */ /* 0x000fe20000400000 */
[----:B------:R-:W-:-:S02]  /*05b0*/  FSETP.GT.AND P0, PT, R6, RZ, PT ;  /* 0x000000ff0600720b */ /* 0x000fc40003f04000 */
[----:B------:R-:W-:Y:S02]  /*05c0*/  FSETP.GT.AND P1, PT, R5, RZ, PT ;  /* 0x000000ff0500720b */ /* 0x000fe40003f24000 */
[----:B------:R-:W-:Y:S02]  /*05d0*/  FSETP.GT.AND P2, PT, R4, RZ, PT ;  /* 0x000000ff0400720b */ /* 0x000fe40003f44000 */
[----:B------:R-:W-:Y:S02]  /*05e0*/  FSETP.GT.AND P3, PT, R11, RZ, PT ;  /* 0x000000ff0b00720b */ /* 0x000fe40003f64000 */
[----:B------:R-:W-:Y:S02]  /*05f0*/  FSETP.GT.AND P4, PT, R10, RZ, PT ;  /* 0x000000ff0a00720b */ /* 0x000fe40003f84000 */
[----:B------:R-:W-:Y:S02]  /*0600*/  FSETP.GT.AND P5, PT, R8, RZ, PT ;  /* 0x000000ff0800720b */ /* 0x000fe40003fa4000 */
[----:B------:R-:W-:Y:S01]  /*0610*/  FSETP.GT.AND P6, PT, R9, RZ, PT ;  /* 0x000000ff0900720b */ /* 0x000fe20003fc4000 */
[----:B0-----:R-:W-:-:S04]  /*0620*/  IMAD.WIDE R18, R0, 0x4, R18 ;  /* 0x0000000400127825 */ /* 0x001fc800078e0212 */
[----:B------:R-:W-:Y:S01]  /*0630*/  @!P0 FMUL R6, R6, 0.10000000149011611938 ;  /* 0x3dcccccd06068820 */ /* 0x000fe20000400000 */
[----:B------:R-:W-:Y:S01]  /*0640*/  @!P1 FMUL R5, R5, 0.10000000149011611938 ;  /* 0x3dcccccd05059820 */ /* 0x000fe20000400000 */
[----:B------:R-:W-:Y:S01]  /*0650*/  @!P2 FMUL R4, R4, 0.10000000149011611938 ;  /* 0x3dcccccd0404a820 */ /* 0x000fe20000400000 */
[----:B------:R-:W-:Y:S01]  /*0660*/  @!P3 FMUL R11, R11, 0.10000000149011611938 ;  /* 0x3dcccccd0b0bb820 */ /* 0x000fe20000400000 */
[----:B------:R-:W-:Y:S02]  /*0670*/  @!P4 FMUL R10, R10, 0.10000000149011611938 ;  /* 0x3dcccccd0a0ac820 */ /* 0x000fe40000400000 */
[----:B------:R-:W-:Y:S02]  /*0680*/  @!P5 FMUL R8, R8, 0.10000000149011611938 ;  /* 0x3dcccccd0808d820 */ /* 0x000fe40000400000 */
[----:B------:R-:W-:Y:S01]  /*0690*/  @!P6 FMUL R9, R9, 0.10000000149011611938 ;  /* 0x3dcccccd0909e820 */ /* 0x000fe20000400000 */
[----:B------:R-:W-:Y:S04]  /*06a0*/  STG.E.128 desc[UR4][R18.64], R4 ;  /* 0x0000000412007986 */ /* 0x000fe8000c101d04 */
[----:B------:R-:W-:Y:S01]  /*06b0*/  STG.E.128 desc[UR4][R18.64+0x800], R8 ;  /* 0x0008000812007986 */ /* 0x000fe2000c101d04 */
[----:B------:R-:W-:Y:S05]  /*06c0*/  EXIT ;  /* 0x000000000000794d */ /* 0x000fea0003800000 */
.L_x_0:
[----:B------:R-:W-:-:S00]  /*06d0*/  BRA `(.L_x_0) ;  /* 0xfffffffc00fc7947 */ /* 0x000fc0000383ffff */
[----:B------:R-:W-:-:S00]  /*06e0*/  NOP ;  /* 0x0000000000007918 */ /* 0x000fc00000000000 */
        /* <DEDUP_REMOVED lines=9> */
.L_x_1:


//--------------------- .nv.global.init           --------------------------
	.section	.nv.global.init,"aw",@progbits
.nv.global.init:
	.type		_$_str,@object
	.size		_$_str,(_$_str_$_2 - _$_str)
_$_str:
        /*0000*/ 	.byte	0x5f, 0x5f, 0x43, 0x55, 0x44, 0x41, 0x5f, 0x46, 0x54, 0x5a, 0x00
	.type		_$_str_$_2,@object
	.size		_$_str_$_2,(.L_1 - _$_str_$_2)
_$_str_$_2:
        /*000b*/ 	.byte	0x5f, 0x5f, 0x43, 0x55, 0x44, 0x41, 0x5f, 0x50, 0x52, 0x45, 0x43, 0x5f, 0x53, 0x51, 0x52, 0x54
        /*001b*/ 	.byte	0x00
.L_1:


//--------------------- .nv.constant0.triton_poi_fused__native_batch_norm_legit_no_training_leaky_relu_0 --------------------------
	.section	.nv.constant0.triton_poi_fused__native_batch_norm_legit_no_training_leaky_relu_0,"a",@progbits
	.sectionflags	@""
	.align	4
.nv.constant0.triton_poi_fused__native_batch_norm_legit_no_training_leaky_relu_0:
	.zero		580
